//
// Generated by NVIDIA NVVM Compiler
//
// Compiler Build ID: CL-36424714
// Cuda compilation tools, release 13.0, V13.0.88
// Based on NVVM 20.0.0
//

.version 9.0
.target sm_100
.address_size 64

	// .globl	_Z17findLeastFrequentPjS_ijS_S_
.global .align 4 .u32 counter;
.global .align 4 .u32 counter_2;
.const .align 4 .u32 INTMAX = 2147483647;

.visible .entry _Z17findLeastFrequentPjS_ijS_S_(
	.param .u64 .ptr .align 1 _Z17findLeastFrequentPjS_ijS_S__param_0,
	.param .u64 .ptr .align 1 _Z17findLeastFrequentPjS_ijS_S__param_1,
	.param .u32 _Z17findLeastFrequentPjS_ijS_S__param_2,
	.param .u32 _Z17findLeastFrequentPjS_ijS_S__param_3,
	.param .u64 .ptr .align 1 _Z17findLeastFrequentPjS_ijS_S__param_4,
	.param .u64 .ptr .align 1 _Z17findLeastFrequentPjS_ijS_S__param_5
)
{
	.reg .pred 	%p<10>;
	.reg .b32 	%r<52>;
	.reg .b64 	%rd<43>;

	ld.param.u64 	%rd6, [_Z17findLeastFrequentPjS_ijS_S__param_0];
	ld.param.u64 	%rd7, [_Z17findLeastFrequentPjS_ijS_S__param_1];
	ld.param.u32 	%r15, [_Z17findLeastFrequentPjS_ijS_S__param_2];
	ld.param.u32 	%r16, [_Z17findLeastFrequentPjS_ijS_S__param_3];
	ld.param.u64 	%rd5, [_Z17findLeastFrequentPjS_ijS_S__param_4];
	ld.param.u64 	%rd8, [_Z17findLeastFrequentPjS_ijS_S__param_5];
	cvta.to.global.u64 	%rd1, %rd8;
	cvta.to.global.u64 	%rd2, %rd6;
	cvta.to.global.u64 	%rd3, %rd7;
	mov.u32 	%r17, %ctaid.x;
	mov.u32 	%r18, %ntid.x;
	mov.u32 	%r19, %tid.x;
	mad.lo.s32 	%r1, %r17, %r18, %r19;
	mov.b32 	%r20, 0;
	st.global.u32 	[counter_2], %r20;
	bar.sync 	0;
	setp.ge.u32 	%p1, %r1, %r16;
	@%p1 bra 	$L__BB0_15;
	mul.wide.s32 	%rd9, %r1, 4;
	add.s64 	%rd4, %rd2, %rd9;
	ld.global.u32 	%r47, [counter_2];
$L__BB0_2:
	mul.wide.u32 	%rd10, %r47, 4;
	add.s64 	%rd11, %rd3, %rd10;
	mov.b32 	%r22, 2147483647;
	st.global.u32 	[%rd11], %r22;
	ld.global.u32 	%r23, [counter_2];
	mul.wide.u32 	%rd12, %r23, 4;
	add.s64 	%rd13, %rd3, %rd12;
	ld.global.u32 	%r24, [%rd4];
	atom.global.min.u32 	%r25, [%rd13], %r24;
	bar.sync 	0;
	ld.global.u32 	%r4, [counter_2];
	mul.wide.u32 	%rd14, %r4, 4;
	add.s64 	%rd15, %rd3, %rd14;
	ld.global.u32 	%r5, [%rd15];
	mov.b32 	%r48, 0;
$L__BB0_3:
	mul.wide.u32 	%rd16, %r48, 4;
	add.s64 	%rd17, %rd2, %rd16;
	ld.global.u32 	%r26, [%rd17];
	setp.eq.s32 	%p2, %r26, %r5;
	mov.u32 	%r49, %r48;
	@%p2 bra 	$L__BB0_5;
	add.s32 	%r48, %r48, 1;
	setp.ne.s32 	%p3, %r48, %r16;
	mov.b32 	%r49, -1;
	@%p3 bra 	$L__BB0_3;
$L__BB0_5:
	setp.ne.s32 	%p4, %r1, 0;
	add.s64 	%rd19, %rd1, %rd14;
	st.global.u32 	[%rd19], %r49;
	bar.sync 	0;
	mul.wide.s32 	%rd20, %r49, 4;
	add.s64 	%rd21, %rd2, %rd20;
	mov.b32 	%r28, 2147483647;
	st.global.u32 	[%rd21], %r28;
	@%p4 bra 	$L__BB0_7;
	atom.global.inc.u32 	%r29, [counter_2], %r15;
$L__BB0_7:
	bar.sync 	0;
	ld.global.u32 	%r31, [counter_2];
	mul.wide.u32 	%rd22, %r31, 4;
	add.s64 	%rd23, %rd3, %rd22;
	mov.b32 	%r32, 2147483647;
	st.global.u32 	[%rd23], %r32;
	ld.global.u32 	%r33, [counter_2];
	mul.wide.u32 	%rd24, %r33, 4;
	add.s64 	%rd25, %rd3, %rd24;
	ld.global.u32 	%r34, [%rd4];
	atom.global.min.u32 	%r35, [%rd25], %r34;
	bar.sync 	0;
	ld.global.u32 	%r9, [counter_2];
	mul.wide.u32 	%rd26, %r9, 4;
	add.s64 	%rd27, %rd3, %rd26;
	ld.global.u32 	%r10, [%rd27];
	mov.b32 	%r50, 0;
$L__BB0_8:
	mul.wide.u32 	%rd28, %r50, 4;
	add.s64 	%rd29, %rd2, %rd28;
	ld.global.u32 	%r36, [%rd29];
	setp.eq.s32 	%p5, %r36, %r10;
	mov.u32 	%r51, %r50;
	@%p5 bra 	$L__BB0_10;
	add.s32 	%r50, %r50, 1;
	setp.ne.s32 	%p6, %r50, %r16;
	mov.b32 	%r51, -1;
	@%p6 bra 	$L__BB0_8;
$L__BB0_10:
	setp.ne.s32 	%p7, %r1, 0;
	add.s64 	%rd31, %rd1, %rd26;
	st.global.u32 	[%rd31], %r51;
	bar.sync 	0;
	ld.global.u32 	%r38, [counter_2];
	mul.wide.u32 	%rd32, %r38, 4;
	add.s64 	%rd33, %rd3, %rd32;
	ld.global.u32 	%r39, [%rd33];
	add.s32 	%r40, %r38, -1;
	mul.wide.u32 	%rd34, %r40, 4;
	add.s64 	%rd35, %rd3, %rd34;
	ld.global.u32 	%r41, [%rd35];
	add.s32 	%r42, %r41, %r39;
	mul.wide.s32 	%rd36, %r51, 4;
	add.s64 	%rd37, %rd2, %rd36;
	st.global.u32 	[%rd37], %r42;
	@%p7 bra 	$L__BB0_12;
	atom.global.inc.u32 	%r43, [counter_2], %r15;
$L__BB0_12:
	bar.sync 	0;
	ld.global.u32 	%r47, [counter_2];
	mul.wide.u32 	%rd38, %r47, 4;
	add.s64 	%rd39, %rd3, %rd38;
	ld.global.u32 	%r44, [%rd39];
	setp.eq.s32 	%p8, %r44, 2147483647;
	@%p8 bra 	$L__BB0_14;
	add.s32 	%r45, %r47, -1;
	mul.wide.u32 	%rd40, %r45, 4;
	add.s64 	%rd41, %rd3, %rd40;
	ld.global.u32 	%r46, [%rd41];
	setp.ne.s32 	%p9, %r46, 2147483647;
	@%p9 bra 	$L__BB0_2;
$L__BB0_14:
	cvta.to.global.u64 	%rd42, %rd5;
	st.global.u32 	[%rd42], %r47;
$L__BB0_15:
	ret;

}
	// .globl	_Z18searchSimilarIndexPjS_S_i
.visible .entry _Z18searchSimilarIndexPjS_S_i(
	.param .u64 .ptr .align 1 _Z18searchSimilarIndexPjS_S_i_param_0,
	.param .u64 .ptr .align 1 _Z18searchSimilarIndexPjS_S_i_param_1,
	.param .u64 .ptr .align 1 _Z18searchSimilarIndexPjS_S_i_param_2,
	.param .u32 _Z18searchSimilarIndexPjS_S_i_param_3
)
{
	.reg .pred 	%p<3>;
	.reg .b32 	%r<12>;
	.reg .b64 	%rd<13>;

	ld.param.u64 	%rd1, [_Z18searchSimilarIndexPjS_S_i_param_0];
	ld.param.u64 	%rd2, [_Z18searchSimilarIndexPjS_S_i_param_1];
	ld.param.u64 	%rd3, [_Z18searchSimilarIndexPjS_S_i_param_2];
	ld.param.u32 	%r2, [_Z18searchSimilarIndexPjS_S_i_param_3];
	mov.u32 	%r3, %ctaid.x;
	mov.u32 	%r4, %ntid.x;
	mov.u32 	%r5, %tid.x;
	mad.lo.s32 	%r1, %r3, %r4, %r5;
	bar.sync 	0;
	mov.b32 	%r6, 0;
	st.global.u32 	[counter], %r6;
	setp.eq.s32 	%p1, %r1, %r2;
	@%p1 bra 	$L__BB1_4;
	cvta.to.global.u64 	%rd4, %rd1;
	mul.wide.s32 	%rd5, %r1, 4;
	add.s64 	%rd6, %rd4, %rd5;
	ld.global.u32 	%r7, [%rd6];
	mul.wide.s32 	%rd7, %r2, 4;
	add.s64 	%rd8, %rd4, %rd7;
	ld.global.u32 	%r8, [%rd8];
	setp.ne.s32 	%p2, %r7, %r8;
	@%p2 bra 	$L__BB1_3;
	add.s32 	%r9, %r2, 1;
	atom.global.inc.u32 	%r10, [counter], %r9;
	cvta.to.global.u64 	%rd9, %rd2;
	mul.wide.s32 	%rd10, %r10, 4;
	add.s64 	%rd11, %rd9, %rd10;
	st.global.u32 	[%rd11], %r1;
$L__BB1_3:
	bar.sync 	0;
	ld.global.u32 	%r11, [counter];
	cvta.to.global.u64 	%rd12, %rd3;
	st.global.u32 	[%rd12], %r11;
$L__BB1_4:
	ret;

}


// ===== COMPILED SASS (sm_100) =====

	.target	sm_100

	.elftype	@"ET_EXEC"


//--------------------- .note.nv.tkinfo           --------------------------
	.section	.note.nv.tkinfo,"",@"SHT_NOTE"
	.sectionflags	@"SHF_NOTE_NV_TKINFO"
	.tkinfo
        /*0018*/ 	.word	0x00000002
        /*0030*/ 	.string	""
        /*0030*/ 	.string	"ptxas"
        /*0030*/ 	.string	"Cuda compilation tools, release 13.0, V13.0.88"
        /*0030*/ 	.string	"Build cuda_13.0.r13.0/compiler.36424714_0"
        /*0030*/ 	.string	"-arch sm_100 -m 64 "



//--------------------- .note.nv.cuinfo           --------------------------
	.section	.note.nv.cuinfo,"",@"SHT_NOTE"
	.sectionflags	@"SHF_NOTE_NV_CUINFO"
        /*0018*/ 	.short	0x0002
        /*001a*/ 	.short	0x0064
        /*001c*/ 	.short	0x0082
	.zero		2


//--------------------- .nv.info                  --------------------------
	.section	.nv.info,"",@"SHT_CUDA_INFO"
	.align	4


	//----- nvinfo : EIATTR_REGCOUNT
	.align		4
        /*0000*/ 	.byte	0x04, 0x2f
        /*0002*/ 	.short	(.L_4 - .L_3)
	.align		4
.L_3:
        /*0004*/ 	.word	index@(_Z17findLeastFrequentPjS_ijS_S_)
        /*0008*/ 	.word	0x00000014


	//----- nvinfo : EIATTR_FRAME_SIZE
	.align		4
.L_4:
        /*000c*/ 	.byte	0x04, 0x11
        /*000e*/ 	.short	(.L_6 - .L_5)
	.align		4
.L_5:
        /*0010*/ 	.word	index@(_Z17findLeastFrequentPjS_ijS_S_)
        /*0014*/ 	.word	0x00000000


	//----- nvinfo : EIATTR_REGCOUNT
	.align		4
.L_6:
        /*0018*/ 	.byte	0x04, 0x2f
        /*001a*/ 	.short	(.L_8 - .L_7)
	.align		4
.L_7:
        /*001c*/ 	.word	index@(_Z18searchSimilarIndexPjS_S_i)
        /*0020*/ 	.word	0x0000000c


	//----- nvinfo : EIATTR_FRAME_SIZE
	.align		4
.L_8:
        /*0024*/ 	.byte	0x04, 0x11
        /*0026*/ 	.short	(.L_10 - .L_9)
	.align		4
.L_9:
        /*0028*/ 	.word	index@(_Z18searchSimilarIndexPjS_S_i)
        /*002c*/ 	.word	0x00000000


	//----- nvinfo : EIATTR_MIN_STACK_SIZE
	.align		4
.L_10:
        /*0030*/ 	.byte	0x04, 0x12
        /*0032*/ 	.short	(.L_12 - .L_11)
	.align		4
.L_11:
        /*0034*/ 	.word	index@(_Z18searchSimilarIndexPjS_S_i)
        /*0038*/ 	.word	0x00000000


	//----- nvinfo : EIATTR_MIN_STACK_SIZE
	.align		4
.L_12:
        /*003c*/ 	.byte	0x04, 0x12
        /*003e*/ 	.short	(.L_14 - .L_13)
	.align		4
.L_13:
        /*0040*/ 	.word	index@(_Z17findLeastFrequentPjS_ijS_S_)
        /*0044*/ 	.word	0x00000000
.L_14:


//--------------------- .nv.compat                --------------------------
	.section	.nv.compat,"",@"SHT_CUDA_COMPAT_INFO"
	.align	4
        /*0000*/ 	.byte	0x02, 0x09, 0x00, 0x00, 0x02, 0x02, 0x01, 0x00, 0x02, 0x05, 0x05, 0x00, 0x03, 0x07, 0x01, 0x01
        /*0010*/ 	.byte	0x02, 0x03, 0x00, 0x00, 0x02, 0x06, 0x01, 0x00, 0x04, 0x0b, 0x08, 0x00, 0x09, 0x00, 0x00, 0x00
        /*0020*/ 	.byte	0x00, 0x00, 0x00, 0x00


//--------------------- .nv.info._Z18searchSimilarIndexPjS_S_i --------------------------
	.section	.nv.info._Z18searchSimilarIndexPjS_S_i,"",@"SHT_CUDA_INFO"
	.sectionflags	@""
	.align	4


	//----- nvinfo : EIATTR_CUDA_API_VERSION
	.align		4
        /*0000*/ 	.byte	0x04, 0x37
        /*0002*/ 	.short	(.L_16 - .L_15)
.L_15:
        /*0004*/ 	.word	0x00000082


	//----- nvinfo : EIATTR_KPARAM_INFO
	.align		4
.L_16:
        /*0008*/ 	.byte	0x04, 0x17
        /*000a*/ 	.short	(.L_18 - .L_17)
.L_17:
        /*000c*/ 	.word	0x00000000
        /*0010*/ 	.short	0x0003
        /*0012*/ 	.short	0x0018
        /*0014*/ 	.byte	0x00, 0xf0, 0x11, 0x00


	//----- nvinfo : EIATTR_KPARAM_INFO
	.align		4
.L_18:
        /*0018*/ 	.byte	0x04, 0x17
        /*001a*/ 	.short	(.L_20 - .L_19)
.L_19:
        /*001c*/ 	.word	0x00000000
        /*0020*/ 	.short	0x0002
        /*0022*/ 	.short	0x0010
        /*0024*/ 	.byte	0x00, 0xf5, 0x21, 0x00


	//----- nvinfo : EIATTR_KPARAM_INFO
	.align		4
.L_20:
        /*0028*/ 	.byte	0x04, 0x17
        /*002a*/ 	.short	(.L_22 - .L_21)
.L_21:
        /*002c*/ 	.word	0x00000000
        /*0030*/ 	.short	0x0001
        /*0032*/ 	.short	0x0008
        /*0034*/ 	.byte	0x00, 0xf5, 0x21, 0x00


	//----- nvinfo : EIATTR_KPARAM_INFO
	.align		4
.L_22:
        /*0038*/ 	.byte	0x04, 0x17
        /*003a*/ 	.short	(.L_24 - .L_23)
.L_23:
        /*003c*/ 	.word	0x00000000
        /*0040*/ 	.short	0x0000
        /*0042*/ 	.short	0x0000
        /*0044*/ 	.byte	0x00, 0xf5, 0x21, 0x00


	//----- nvinfo : EIATTR_SPARSE_MMA_MASK
	.align		4
.L_24:
        /*0048*/ 	.byte	0x03, 0x50
        /*004a*/ 	.short	0x0000


	//----- nvinfo : EIATTR_MAXREG_COUNT
	.align		4
        /*004c*/ 	.byte	0x03, 0x1b
        /*004e*/ 	.short	0x00ff


	//----- nvinfo : EIATTR_NUM_BARRIERS
	.align		4
        /*0050*/ 	.byte	0x02, 0x4c
        /*0052*/ 	.byte	0x01
	.zero		1


	//----- nvinfo : EIATTR_MERCURY_ISA_VERSION
	.align		4
        /*0054*/ 	.byte	0x03, 0x5f
        /*0056*/ 	.short	0x0101


	//----- nvinfo : EIATTR_VRC_CTA_INIT_COUNT
	.align		4
        /*0058*/ 	.byte	0x02, 0x4a
	.zero		1
	.zero		1


	//----- nvinfo : EIATTR_EXIT_INSTR_OFFSETS
	.align		4
        /*005c*/ 	.byte	0x04, 0x1c
        /*005e*/ 	.short	(.L_26 - .L_25)


	//   ....[0]....
.L_25:
        /*0060*/ 	.word	0x000000b0


	//   ....[1]....
        /*0064*/ 	.word	0x000001e0


	//----- nvinfo : EIATTR_CRS_STACK_SIZE
	.align		4
.L_26:
        /*0068*/ 	.byte	0x04, 0x1e
        /*006a*/ 	.short	(.L_28 - .L_27)
.L_27:
        /*006c*/ 	.word	0x00000000


	//----- nvinfo : EIATTR_CBANK_PARAM_SIZE
	.align		4
.L_28:
        /*0070*/ 	.byte	0x03, 0x19
        /*0072*/ 	.short	0x001c


	//----- nvinfo : EIATTR_PARAM_CBANK
	.align		4
        /*0074*/ 	.byte	0x04, 0x0a
        /*0076*/ 	.short	(.L_30 - .L_29)
	.align		4
.L_29:
        /*0078*/ 	.word	index@(.nv.constant0._Z18searchSimilarIndexPjS_S_i)
        /*007c*/ 	.short	0x0380
        /*007e*/ 	.short	0x001c


	//----- nvinfo : EIATTR_SW_WAR
	.align		4
.L_30:
        /*0080*/ 	.byte	0x04, 0x36
        /*0082*/ 	.short	(.L_32 - .L_31)
.L_31:
        /*0084*/ 	.word	0x00000008
.L_32:


//--------------------- .nv.info._Z17findLeastFrequentPjS_ijS_S_ --------------------------
	.section	.nv.info._Z17findLeastFrequentPjS_ijS_S_,"",@"SHT_CUDA_INFO"
	.sectionflags	@""
	.align	4


	//----- nvinfo : EIATTR_CUDA_API_VERSION
	.align		4
        /*0000*/ 	.byte	0x04, 0x37
        /*0002*/ 	.short	(.L_34 - .L_33)
.L_33:
        /*0004*/ 	.word	0x00000082


	//----- nvinfo : EIATTR_KPARAM_INFO
	.align		4
.L_34:
        /*0008*/ 	.byte	0x04, 0x17
        /*000a*/ 	.short	(.L_36 - .L_35)
.L_35:
        /*000c*/ 	.word	0x00000000
        /*0010*/ 	.short	0x0005
        /*0012*/ 	.short	0x0020
        /*0014*/ 	.byte	0x00, 0xf5, 0x21, 0x00


	//----- nvinfo : EIATTR_KPARAM_INFO
	.align		4
.L_36:
        /*0018*/ 	.byte	0x04, 0x17
        /*001a*/ 	.short	(.L_38 - .L_37)
.L_37:
        /*001c*/ 	.word	0x00000000
        /*0020*/ 	.short	0x0004
        /*0022*/ 	.short	0x0018
        /*0024*/ 	.byte	0x00, 0xf5, 0x21, 0x00


	//----- nvinfo : EIATTR_KPARAM_INFO
	.align		4
.L_38:
        /*0028*/ 	.byte	0x04, 0x17
        /*002a*/ 	.short	(.L_40 - .L_39)
.L_39:
        /*002c*/ 	.word	0x00000000
        /*0030*/ 	.short	0x0003
        /*0032*/ 	.short	0x0014
        /*0034*/ 	.byte	0x00, 0xf0, 0x11, 0x00


	//----- nvinfo : EIATTR_KPARAM_INFO
	.align		4
.L_40:
        /*0038*/ 	.byte	0x04, 0x17
        /*003a*/ 	.short	(.L_42 - .L_41)
.L_41:
        /*003c*/ 	.word	0x00000000
        /*0040*/ 	.short	0x0002
        /*0042*/ 	.short	0x0010
        /*0044*/ 	.byte	0x00, 0xf0, 0x11, 0x00


	//----- nvinfo : EIATTR_KPARAM_INFO
	.align		4
.L_42:
        /*0048*/ 	.byte	0x04, 0x17
        /*004a*/ 	.short	(.L_44 - .L_43)
.L_43:
        /*004c*/ 	.word	0x00000000
        /*0050*/ 	.short	0x0001
        /*0052*/ 	.short	0x0008
        /*0054*/ 	.byte	0x00, 0xf5, 0x21, 0x00


	//----- nvinfo : EIATTR_KPARAM_INFO
	.align		4
.L_44:
        /*0058*/ 	.byte	0x04, 0x17
        /*005a*/ 	.short	(.L_46 - .L_45)
.L_45:
        /*005c*/ 	.word	0x00000000
        /*0060*/ 	.short	0x0000
        /*0062*/ 	.short	0x0000
        /*0064*/ 	.byte	0x00, 0xf5, 0x21, 0x00


	//----- nvinfo : EIATTR_SPARSE_MMA_MASK
	.align		4
.L_46:
        /*0068*/ 	.byte	0x03, 0x50
        /*006a*/ 	.short	0x0000


	//----- nvinfo : EIATTR_MAXREG_COUNT
	.align		4
        /*006c*/ 	.byte	0x03, 0x1b
        /*006e*/ 	.short	0x00ff


	//----- nvinfo : EIATTR_NUM_BARRIERS
	.align		4
        /*0070*/ 	.byte	0x02, 0x4c
        /*0072*/ 	.byte	0x01
	.zero		1


	//----- nvinfo : EIATTR_MERCURY_ISA_VERSION
	.align		4
        /*0074*/ 	.byte	0x03, 0x5f
        /*0076*/ 	.short	0x0101


	//----- nvinfo : EIATTR_INT_WARP_WIDE_INSTR_OFFSETS
	.align		4
        /*0078*/ 	.byte	0x04, 0x31
        /*007a*/ 	.short	(.L_48 - .L_47)


	//   ....[0]....
.L_47:
        /*007c*/ 	.word	0x00000160


	//   ....[1]....
        /*0080*/ 	.word	0x000001c0


	//   ....[2]....
        /*0084*/ 	.word	0x00000440


	//   ....[3]....
        /*0088*/ 	.word	0x000004a0


	//----- nvinfo : EIATTR_VRC_CTA_INIT_COUNT
	.align		4
.L_48:
        /*008c*/ 	.byte	0x02, 0x4a
	.zero		1
	.zero		1


	//----- nvinfo : EIATTR_EXIT_INSTR_OFFSETS
	.align		4
        /*0090*/ 	.byte	0x04, 0x1c
        /*0092*/ 	.short	(.L_50 - .L_49)


	//   ....[0]....
.L_49:
        /*0094*/ 	.word	0x000000b0


	//   ....[1]....
        /*0098*/ 	.word	0x000007d0


	//----- nvinfo : EIATTR_CRS_STACK_SIZE
	.align		4
.L_50:
        /*009c*/ 	.byte	0x04, 0x1e
        /*009e*/ 	.short	(.L_52 - .L_51)
.L_51:
        /*00a0*/ 	.word	0x00000000


	//----- nvinfo : EIATTR_CBANK_PARAM_SIZE
	.align		4
.L_52:
        /*00a4*/ 	.byte	0x03, 0x19
        /*00a6*/ 	.short	0x0028


	//----- nvinfo : EIATTR_PARAM_CBANK
	.align		4
        /*00a8*/ 	.byte	0x04, 0x0a
        /*00aa*/ 	.short	(.L_54 - .L_53)
	.align		4
.L_53:
        /*00ac*/ 	.word	index@(.nv.constant0._Z17findLeastFrequentPjS_ijS_S_)
        /*00b0*/ 	.short	0x0380
        /*00b2*/ 	.short	0x0028


	//----- nvinfo : EIATTR_SW_WAR
	.align		4
.L_54:
        /*00b4*/ 	.byte	0x04, 0x36
        /*00b6*/ 	.short	(.L_56 - .L_55)
.L_55:
        /*00b8*/ 	.word	0x00000008
.L_56:


//--------------------- .nv.callgraph             --------------------------
	.section	.nv.callgraph,"",@"SHT_CUDA_CALLGRAPH"
	.align	4
	.sectionentsize	8
	.align		4
        /*0000*/ 	.word	0x00000000
	.align		4
        /*0004*/ 	.word	0xffffffff
	.align		4
        /*0008*/ 	.word	0x00000000
	.align		4
        /*000c*/ 	.word	0xfffffffe
	.align		4
        /*0010*/ 	.word	0x00000000
	.align		4
        /*0014*/ 	.word	0xfffffffd
	.align		4
        /*0018*/ 	.word	0x00000000
	.align		4
        /*001c*/ 	.word	0xfffffffc


//--------------------- .nv.constant4             --------------------------
	.section	.nv.constant4,"a",@progbits
	.align	8
	.align		8
.nv.constant4:
        /*0000*/ 	.dword	counter
	.align		8
        /*0008*/ 	.dword	counter_2


//--------------------- .nv.constant3             --------------------------
	.section	.nv.constant3,"a",@progbits
	.align	4
.nv.constant3:
	.type		INTMAX,@object
	.size		INTMAX,(.L_2 - INTMAX)
INTMAX:
        /*0000*/ 	.byte	0xff, 0xff, 0xff, 0x7f
.L_2:


//--------------------- .text._Z18searchSimilarIndexPjS_S_i --------------------------
	.section	.text._Z18searchSimilarIndexPjS_S_i,"ax",@progbits
	.align	128
        .global         _Z18searchSimilarIndexPjS_S_i
        .type           _Z18searchSimilarIndexPjS_S_i,@function
        .size           _Z18searchSimilarIndexPjS_S_i,(.L_x_14 - _Z18searchSimilarIndexPjS_S_i)
        .other          _Z18searchSimilarIndexPjS_S_i,@"STO_CUDA_ENTRY STV_DEFAULT"
_Z18searchSimilarIndexPjS_S_i:
.text._Z18searchSimilarIndexPjS_S_i:
[----:B------:R-:W-:Y:S01]  /*0000*/  LDC R1, c[0x0][0x37c] ;  /* 0x0000df00ff017b82 */ /* 0x000fe20000000800 */
[----:B------:R-:W0:Y:S07]  /*0010*/  S2R R0, SR_TID.X ;  /* 0x0000000000007919 */ /* 0x000e2e0000002100 */
[----:B------:R-:W0:Y:S01]  /*0020*/  S2UR UR6, SR_CTAID.X ;  /* 0x00000000000679c3 */ /* 0x000e220000002500 */
[----:B------:R-:W1:Y:S07]  /*0030*/  LDCU.64 UR4, c[0x0][0x358] ;  /* 0x00006b00ff0477ac */ /* 0x000e6e0008000a00 */
[----:B------:R-:W-:Y:S08]  /*0040*/  BAR.SYNC.DEFER_BLOCKING 0x0 ;  /* 0x0000000000007b1d */ /* 0x000ff00000010000 */
[----:B------:R-:W0:Y:S08]  /*0050*/  LDC R9, c[0x0][0x360] ;  /* 0x0000d800ff097b82 */ /* 0x000e300000000800 */
[----:B------:R-:W2:Y:S08]  /*0060*/  LDC R8, c[0x0][0x398] ;  /* 0x0000e600ff087b82 */ /* 0x000eb00000000800 */
[----:B------:R-:W1:Y:S01]  /*0070*/  LDC.64 R2, c[0x4][RZ] ;  /* 0x01000000ff027b82 */ /* 0x000e620000000a00 */
[----:B0-----:R-:W-:-:S05]  /*0080*/  IMAD R9, R9, UR6, R0 ;  /* 0x0000000609097c24 */ /* 0x001fca000f8e0200 */
[----:B--2---:R-:W-:Y:S01]  /*0090*/  ISETP.NE.AND P0, PT, R9, R8, PT ;  /* 0x000000080900720c */ /* 0x004fe20003f05270 */
[----:B-1----:R0:W-:-:S12]  /*00a0*/  STG.E desc[UR4][R2.64], RZ ;  /* 0x000000ff02007986 */ /* 0x0021d8000c101904 */
[----:B------:R-:W-:Y:S05]  /*00b0*/  @!P0 EXIT ;  /* 0x000000000000894d */ /* 0x000fea0003800000 */
[----:B------:R-:W1:Y:S02]  /*00c0*/  LDC.64 R6, c[0x0][0x380] ;  /* 0x0000e000ff067b82 */ /* 0x000e640000000a00 */
[----:B-1----:R-:W-:-:S04]  /*00d0*/  IMAD.WIDE R4, R9, 0x4, R6 ;  /* 0x0000000409047825 */ /* 0x002fc800078e0206 */
[----:B------:R-:W-:Y:S02]  /*00e0*/  IMAD.WIDE R6, R8, 0x4, R6 ;  /* 0x0000000408067825 */ /* 0x000fe400078e0206 */
[----:B------:R-:W2:Y:S04]  /*00f0*/  LDG.E R4, desc[UR4][R4.64] ;  /* 0x0000000404047981 */ /* 0x000ea8000c1e1900 */
[----:B------:R-:W2:Y:S01]  /*0100*/  LDG.E R7, desc[UR4][R6.64] ;  /* 0x0000000406077981 */ /* 0x000ea2000c1e1900 */
[----:B------:R-:W-:Y:S01]  /*0110*/  BSSY.RECONVERGENT B0, `(.L_x_0) ;  /* 0x0000008000007945 */ /* 0x000fe20003800200 */
[----:B--2---:R-:W-:-:S13]  /*0120*/  ISETP.NE.AND P0, PT, R4, R7, PT ;  /* 0x000000070400720c */ /* 0x004fda0003f05270 */
[----:B------:R-:W-:Y:S05]  /*0130*/  @P0 BRA `(.L_x_1) ;  /* 0x0000000000140947 */ /* 0x000fea0003800000 */
[----:B------:R-:W-:Y:S01]  /*0140*/  IADD3 R7, PT, PT, R8, 0x1, RZ ;  /* 0x0000000108077810 */ /* 0x000fe20007ffe0ff */
[----:B------:R-:W1:Y:S05]  /*0150*/  LDC.64 R4, c[0x0][0x388] ;  /* 0x0000e200ff047b82 */ /* 0x000e6a0000000a00 */
[----:B------:R-:W1:Y:S02]  /*0160*/  ATOMG.E.INC.STRONG.GPU PT, R7, desc[UR4][R2.64], R7 ;  /* 0x80000007020779a8 */ /* 0x000e6400099ef104 */
[----:B-1----:R-:W-:-:S05]  /*0170*/  IMAD.WIDE R4, R7, 0x4, R4 ;  /* 0x0000000407047825 */ /* 0x002fca00078e0204 */
[----:B------:R1:W-:Y:S02]  /*0180*/  STG.E desc[UR4][R4.64], R9 ;  /* 0x0000000904007986 */ /* 0x0003e4000c101904 */
.L_x_1:
[----:B------:R-:W-:Y:S05]  /*0190*/  BSYNC.RECONVERGENT B0 ;  /* 0x0000000000007941 */ /* 0x000fea0003800200 */
.L_x_0:
[----:B------:R-:W-:Y:S06]  /*01a0*/  BAR.SYNC.DEFER_BLOCKING 0x0 ;  /* 0x0000000000007b1d */ /* 0x000fec0000010000 */
[----:B0-----:R-:W2:Y:S02]  /*01b0*/  LDG.E R3, desc[UR4][R2.64] ;  /* 0x0000000402037981 */ /* 0x001ea4000c1e1900 */
[----:B-1----:R-:W2:Y:S02]  /*01c0*/  LDC.64 R4, c[0x0][0x390] ;  /* 0x0000e400ff047b82 */ /* 0x002ea40000000a00 */
[----:B--2---:R-:W-:Y:S01]  /*01d0*/  STG.E desc[UR4][R4.64], R3 ;  /* 0x0000000304007986 */ /* 0x004fe2000c101904 */
[----:B------:R-:W-:Y:S05]  /*01e0*/  EXIT ;  /* 0x000000000000794d */ /* 0x000fea0003800000 */
.L_x_2:
[----:B------:R-:W-:-:S00]  /*01f0*/  BRA `(.L_x_2) ;  /* 0xfffffffc00fc7947 */ /* 0x000fc0000383ffff */
[----:B------:R-:W-:-:S00]  /*0200*/  NOP ;  /* 0x0000000000007918 */ /* 0x000fc00000000000 */
[----:B------:R-:W-:-:S00]  /*0210*/  NOP ;  /* 0x0000000000007918 */ /* 0x000fc00000000000 */
[----:B------:R-:W-:-:S00]  /*0220*/  NOP ;  /* 0x0000000000007918 */ /* 0x000fc00000000000 */
[----:B------:R-:W-:-:S00]  /*0230*/  NOP ;  /* 0x0000000000007918 */ /* 0x000fc00000000000 */
[----:B------:R-:W-:-:S00]  /*0240*/  NOP ;  /* 0x0000000000007918 */ /* 0x000fc00000000000 */
[----:B------:R-:W-:-:S00]  /*0250*/  NOP ;  /* 0x0000000000007918 */ /* 0x000fc00000000000 */
[----:B------:R-:W-:-:S00]  /*0260*/  NOP ;  /* 0x0000000000007918 */ /* 0x000fc00000000000 */
[----:B------:R-:W-:-:S00]  /*0270*/  NOP ;  /* 0x0000000000007918 */ /* 0x000fc00000000000 */
.L_x_14:


//--------------------- .text._Z17findLeastFrequentPjS_ijS_S_ --------------------------
	.section	.text._Z17findLeastFrequentPjS_ijS_S_,"ax",@progbits
	.align	128
        .global         _Z17findLeastFrequentPjS_ijS_S_
        .type           _Z17findLeastFrequentPjS_ijS_S_,@function
        .size           _Z17findLeastFrequentPjS_ijS_S_,(.L_x_15 - _Z17findLeastFrequentPjS_ijS_S_)
        .other          _Z17findLeastFrequentPjS_ijS_S_,@"STO_CUDA_ENTRY STV_DEFAULT"
_Z17findLeastFrequentPjS_ijS_S_:
.text._Z17findLeastFrequentPjS_ijS_S_:
[----:B------:R-:W-:Y:S01]  /*0000*/  LDC R1, c[0x0][0x37c] ;  /* 0x0000df00ff017b82 */ /* 0x000fe20000000800 */
[----:B------:R-:W0:Y:S07]  /*0010*/  S2R R3, SR_TID.X ;  /* 0x0000000000037919 */ /* 0x000e2e0000002100 */
[----:B------:R-:W1:Y:S01]  /*0020*/  LDC.64 R4, c[0x4][0x8] ;  /* 0x01000200ff047b82 */ /* 0x000e620000000a00 */
[----:B------:R-:W1:Y:S01]  /*0030*/  LDCU.64 UR6, c[0x0][0x358] ;  /* 0x00006b00ff0677ac */ /* 0x000e620008000a00 */
[----:B------:R-:W2:Y:S06]  /*0040*/  LDCU UR5, c[0x0][0x394] ;  /* 0x00007280ff0577ac */ /* 0x000eac0008000800 */
[----:B------:R-:W0:Y:S08]  /*0050*/  S2UR UR4, SR_CTAID.X ;  /* 0x00000000000479c3 */ /* 0x000e300000002500 */
[----:B------:R-:W0:Y:S01]  /*0060*/  LDC R0, c[0x0][0x360] ;  /* 0x0000d800ff007b82 */ /* 0x000e220000000800 */
[----:B-1----:R1:W-:Y:S01]  /*0070*/  STG.E desc[UR6][R4.64], RZ ;  /* 0x000000ff04007986 */ /* 0x0023e2000c101906 */
[----:B0-----:R-:W-:-:S06]  /*0080*/  IMAD R0, R0, UR4, R3 ;  /* 0x0000000400007c24 */ /* 0x001fcc000f8e0203 */
[----:B------:R-:W-:Y:S01]  /*0090*/  BAR.SYNC.DEFER_BLOCKING 0x0 ;  /* 0x0000000000007b1d */ /* 0x000fe20000010000 */
[----:B--2---:R-:W-:-:S13]  /*00a0*/  ISETP.GE.U32.AND P0, PT, R0, UR5, PT ;  /* 0x0000000500007c0c */ /* 0x004fda000bf06070 */
[----:B-1----:R-:W-:Y:S05]  /*00b0*/  @P0 EXIT ;  /* 0x000000000000094d */ /* 0x002fea0003800000 */
[----:B------:R0:W5:Y:S01]  /*00c0*/  LDG.E R5, desc[UR6][R4.64] ;  /* 0x0000000604057981 */ /* 0x000162000c1e1900 */
[----:B------:R-:W1:Y:S02]  /*00d0*/  LDC.64 R2, c[0x0][0x380] ;  /* 0x0000e000ff027b82 */ /* 0x000e640000000a00 */
[----:B01----:R-:W-:-:S07]  /*00e0*/  IMAD.WIDE R2, R0, 0x4, R2 ;  /* 0x0000000400027825 */ /* 0x003fce00078e0202 */
.L_x_12:
[----:B------:R-:W0:Y:S01]  /*00f0*/  LDC.64 R8, c[0x0][0x388] ;  /* 0x0000e200ff087b82 */ /* 0x000e220000000a00 */
[----:B------:R-:W-:-:S07]  /*0100*/  MOV R13, 0x7fffffff ;  /* 0x7fffffff000d7802 */ /* 0x000fce0000000f00 */
[----:B------:R-:W1:Y:S01]  /*0110*/  LDC.64 R10, c[0x4][0x8] ;  /* 0x01000200ff0a7b82 */ /* 0x000e620000000a00 */
[----:B0----5:R-:W-:-:S05]  /*0120*/  IMAD.WIDE.U32 R4, R5, 0x4, R8 ;  /* 0x0000000405047825 */ /* 0x021fca00078e0008 */
[----:B------:R0:W-:Y:S04]  /*0130*/  STG.E desc[UR6][R4.64], R13 ;  /* 0x0000000d04007986 */ /* 0x0001e8000c101906 */
[----:B------:R-:W2:Y:S04]  /*0140*/  LDG.E R6, desc[UR6][R2.64] ;  /* 0x0000000602067981 */ /* 0x000ea8000c1e1900 */
[----:B-1----:R-:W3:Y:S01]  /*0150*/  LDG.E R7, desc[UR6][R10.64] ;  /* 0x000000060a077981 */ /* 0x002ee2000c1e1900 */
[----:B------:R-:W-:Y:S02]  /*0160*/  VOTEU.ANY UR4, UPT, PT ;  /* 0x0000000000047886 */ /* 0x000fe400038e0100 */
[----:B------:R-:W-:Y:S01]  /*0170*/  UFLO.U32 UR4, UR4 ;  /* 0x00000004000472bd */ /* 0x000fe200080e0000 */
[----:B------:R-:W1:Y:S05]  /*0180*/  S2R R12, SR_LANEID ;  /* 0x00000000000c7919 */ /* 0x000e6a0000000000 */
[----:B-1----:R-:W-:Y:S01]  /*0190*/  ISETP.EQ.U32.AND P0, PT, R12, UR4, PT ;  /* 0x000000040c007c0c */ /* 0x002fe2000bf02070 */
[----:B------:R-:W-:-:S04]  /*01a0*/  IMAD.MOV.U32 R15, RZ, RZ, RZ ;  /* 0x000000ffff0f7224 */ /* 0x000fc800078e00ff */
[----:B------:R-:W1:Y:S01]  /*01b0*/  LDCU UR4, c[0x0][0x394] ;  /* 0x00007280ff0477ac */ /* 0x000e620008000800 */
[----:B--2---:R-:W-:Y:S01]  /*01c0*/  CREDUX.MIN UR5, R6 ;  /* 0x00000000060572cc */ /* 0x004fe20000008000 */
[----:B---3--:R-:W-:-:S12]  /*01d0*/  IMAD.WIDE.U32 R6, R7, 0x4, R8 ;  /* 0x0000000407067825 */ /* 0x008fd800078e0008 */
[----:B------:R-:W-:-:S05]  /*01e0*/  MOV R17, UR5 ;  /* 0x0000000500117c02 */ /* 0x000fca0008000f00 */
[----:B------:R2:W-:Y:S01]  /*01f0*/  @P0 REDG.E.MIN.STRONG.GPU desc[UR6][R6.64], R17 ;  /* 0x000000110600098e */ /* 0x0005e2000c92e106 */
[----:B------:R-:W-:Y:S06]  /*0200*/  BAR.SYNC.DEFER_BLOCKING 0x0 ;  /* 0x0000000000007b1d */ /* 0x000fec0000010000 */
[----:B0-----:R-:W3:Y:S02]  /*0210*/  LDG.E R13, desc[UR6][R10.64] ;  /* 0x000000060a0d7981 */ /* 0x001ee4000c1e1900 */
[----:B---3--:R-:W-:Y:S02]  /*0220*/  IMAD.WIDE.U32 R4, R13, 0x4, R8 ;  /* 0x000000040d047825 */ /* 0x008fe400078e0008 */
[----:B------:R-:W0:Y:S03]  /*0230*/  LDC.64 R8, c[0x0][0x380] ;  /* 0x0000e000ff087b82 */ /* 0x000e260000000a00 */
[----:B-1----:R2:W5:Y:S02]  /*0240*/  LDG.E R12, desc[UR6][R4.64] ;  /* 0x00000006040c7981 */ /* 0x002564000c1e1900 */
.L_x_4:
[----:B0-2---:R-:W-:-:S06]  /*0250*/  IMAD.WIDE.U32 R4, R15, 0x4, R8 ;  /* 0x000000040f047825 */ /* 0x005fcc00078e0008 */
[----:B------:R-:W2:Y:S02]  /*0260*/  LDG.E R5, desc[UR6][R4.64] ;  /* 0x0000000604057981 */ /* 0x000ea4000c1e1900 */
[----:B--2--5:R-:W-:-:S13]  /*0270*/  ISETP.NE.AND P0, PT, R5, R12, PT ;  /* 0x0000000c0500720c */ /* 0x024fda0003f05270 */
[----:B------:R-:W-:Y:S05]  /*0280*/  @!P0 BRA `(.L_x_3) ;  /* 0x0000000000108947 */ /* 0x000fea0003800000 */
[----:B------:R-:W-:-:S04]  /*0290*/  IADD3 R15, PT, PT, R15, 0x1, RZ ;  /* 0x000000010f0f7810 */ /* 0x000fc80007ffe0ff */
[----:B------:R-:W-:-:S13]  /*02a0*/  ISETP.NE.AND P0, PT, R15, UR4, PT ;  /* 0x000000040f007c0c */ /* 0x000fda000bf05270 */
[----:B------:R-:W-:Y:S05]  /*02b0*/  @P0 BRA `(.L_x_4) ;  /* 0xfffffffc00e40947 */ /* 0x000fea000383ffff */
[----:B------:R-:W-:-:S07]  /*02c0*/  MOV R15, 0xffffffff ;  /* 0xffffffff000f7802 */ /* 0x000fce0000000f00 */
.L_x_3:
[----:B------:R-:W0:Y:S01]  /*02d0*/  LDC.64 R6, c[0x0][0x3a0] ;  /* 0x0000e800ff067b82 */ /* 0x000e220000000a00 */
[----:B------:R-:W-:Y:S01]  /*02e0*/  IMAD.WIDE R8, R15, 0x4, R8 ;  /* 0x000000040f087825 */ /* 0x000fe200078e0208 */
[----:B------:R-:W-:Y:S01]  /*02f0*/  ISETP.NE.AND P0, PT, R0, RZ, PT ;  /* 0x000000ff0000720c */ /* 0x000fe20003f05270 */
[----:B------:R-:W-:Y:S05]  /*0300*/  BSSY.RECONVERGENT B0, `(.L_x_5) ;  /* 0x000000b000007945 */ /* 0x000fea0003800200 */
[----:B------:R-:W1:Y:S01]  /*0310*/  LDC.64 R4, c[0x4][0x8] ;  /* 0x01000200ff047b82 */ /* 0x000e620000000a00 */
[----:B0-----:R-:W-:-:S04]  /*0320*/  IMAD.WIDE.U32 R6, R13, 0x4, R6 ;  /* 0x000000040d067825 */ /* 0x001fc800078e0006 */
[----:B------:R-:W-:Y:S01]  /*0330*/  IMAD.MOV.U32 R13, RZ, RZ, 0x7fffffff ;  /* 0x7fffffffff0d7424 */ /* 0x000fe200078e00ff */
[----:B------:R0:W-:Y:S02]  /*0340*/  STG.E desc[UR6][R6.64], R15 ;  /* 0x0000000f06007986 */ /* 0x0001e4000c101906 */
[----:B------:R-:W-:Y:S06]  /*0350*/  BAR.SYNC.DEFER_BLOCKING 0x0 ;  /* 0x0000000000007b1d */ /* 0x000fec0000010000 */
[----:B------:R0:W-:Y:S01]  /*0360*/  STG.E desc[UR6][R8.64], R13 ;  /* 0x0000000d08007986 */ /* 0x0001e2000c101906 */
[----:B-1----:R-:W-:Y:S05]  /*0370*/  @P0 BRA `(.L_x_6) ;  /* 0x00000000000c0947 */ /* 0x002fea0003800000 */
[----:B0-----:R-:W0:Y:S08]  /*0380*/  LDC R9, c[0x0][0x390] ;  /* 0x0000e400ff097b82 */ /* 0x001e300000000800 */
[----:B------:R-:W0:Y:S02]  /*0390*/  LDC.64 R6, c[0x4][0x8] ;  /* 0x01000200ff067b82 */ /* 0x000e240000000a00 */
[----:B0-----:R1:W-:Y:S02]  /*03a0*/  REDG.E.INC.STRONG.GPU desc[UR6][R6.64], R9 ;  /* 0x000000090600798e */ /* 0x0013e4000d92e106 */
.L_x_6:
[----:B------:R-:W-:Y:S05]  /*03b0*/  BSYNC.RECONVERGENT B0 ;  /* 0x0000000000007941 */ /* 0x000fea0003800200 */
.L_x_5:
[----:B------:R-:W-:Y:S08]  /*03c0*/  BAR.SYNC.DEFER_BLOCKING 0x0 ;  /* 0x0000000000007b1d */ /* 0x000ff00000010000 */
[----:B------:R-:W2:Y:S01]  /*03d0*/  LDC.64 R10, c[0x0][0x388] ;  /* 0x0000e200ff0a7b82 */ /* 0x000ea20000000a00 */
[----:B01----:R-:W2:Y:S01]  /*03e0*/  LDG.E R7, desc[UR6][R4.64] ;  /* 0x0000000604077981 */ /* 0x003ea2000c1e1900 */
[----:B------:R-:W0:Y:S01]  /*03f0*/  S2R R12, SR_LANEID ;  /* 0x00000000000c7919 */ /* 0x000e220000000000 */
[----:B--2---:R-:W-:-:S05]  /*0400*/  IMAD.WIDE.U32 R6, R7, 0x4, R10 ;  /* 0x0000000407067825 */ /* 0x004fca00078e000a */
[----:B------:R1:W-:Y:S04]  /*0410*/  STG.E desc[UR6][R6.64], R13 ;  /* 0x0000000d06007986 */ /* 0x0003e8000c101906 */
[----:B------:R-:W2:Y:S04]  /*0420*/  LDG.E R8, desc[UR6][R2.64] ;  /* 0x0000000602087981 */ /* 0x000ea8000c1e1900 */
[----:B------:R-:W3:Y:S01]  /*0430*/  LDG.E R9, desc[UR6][R4.64] ;  /* 0x0000000604097981 */ /* 0x000ee2000c1e1900 */
[----:B------:R-:W-:Y:S02]  /*0440*/  VOTEU.ANY UR4, UPT, PT ;  /* 0x0000000000047886 */ /* 0x000fe400038e0100 */
[----:B------:R-:W-:Y:S01]  /*0450*/  UFLO.U32 UR4, UR4 ;  /* 0x00000004000472bd */ /* 0x000fe200080e0000 */
[----:B-1----:R-:W1:Y:S05]  /*0460*/  LDC.64 R6, c[0x0][0x380] ;  /* 0x0000e000ff067b82 */ /* 0x002e6a0000000a00 */
[----:B0-----:R-:W-:Y:S01]  /*0470*/  ISETP.EQ.U32.AND P0, PT, R12, UR4, PT ;  /* 0x000000040c007c0c */ /* 0x001fe2000bf02070 */
[----:B------:R-:W-:-:S04]  /*0480*/  HFMA2 R15, -RZ, RZ, 0, 0 ;  /* 0x00000000ff0f7431 */ /* 0x000fc800000001ff */
[----:B------:R-:W0:Y:S01]  /*0490*/  LDCU UR4, c[0x0][0x394] ;  /* 0x00007280ff0477ac */ /* 0x000e220008000800 */
[----:B--2---:R-:W-:Y:S01]  /*04a0*/  CREDUX.MIN UR5, R8 ;  /* 0x00000000080572cc */ /* 0x004fe20000008000 */
[----:B---3--:R-:W-:-:S12]  /*04b0*/  IMAD.WIDE.U32 R8, R9, 0x4, R10 ;  /* 0x0000000409087825 */ /* 0x008fd800078e000a */
[----:B------:R-:W-:-:S05]  /*04c0*/  MOV R17, UR5 ;  /* 0x0000000500117c02 */ /* 0x000fca0008000f00 */
[----:B------:R2:W-:Y:S01]  /*04d0*/  @P0 REDG.E.MIN.STRONG.GPU desc[UR6][R8.64], R17 ;  /* 0x000000110800098e */ /* 0x0005e2000c92e106 */
[----:B------:R-:W-:Y:S06]  /*04e0*/  BAR.SYNC.DEFER_BLOCKING 0x0 ;  /* 0x0000000000007b1d */ /* 0x000fec0000010000 */
[----:B------:R-:W3:Y:S02]  /*04f0*/  LDG.E R13, desc[UR6][R4.64] ;  /* 0x00000006040d7981 */ /* 0x000ee4000c1e1900 */
[----:B---3--:R-:W-:-:S06]  /*0500*/  IMAD.WIDE.U32 R10, R13, 0x4, R10 ;  /* 0x000000040d0a7825 */ /* 0x008fcc00078e000a */
[----:B01----:R2:W5:Y:S02]  /*0510*/  LDG.E R10, desc[UR6][R10.64] ;  /* 0x000000060a0a7981 */ /* 0x003564000c1e1900 */
.L_x_8:
[----:B------:R-:W-:-:S06]  /*0520*/  IMAD.WIDE.U32 R4, R15, 0x4, R6 ;  /* 0x000000040f047825 */ /* 0x000fcc00078e0006 */
[----:B------:R-:W3:Y:S01]  /*0530*/  LDG.E R5, desc[UR6][R4.64] ;  /* 0x0000000604057981 */ /* 0x000ee2000c1e1900 */
[----:B--2---:R-:W-:Y:S01]  /*0540*/  IMAD.MOV.U32 R17, RZ, RZ, R15 ;  /* 0x000000ffff117224 */ /* 0x004fe200078e000f */
[----:B---3-5:R-:W-:-:S13]  /*0550*/  ISETP.NE.AND P0, PT, R5, R10, PT ;  /* 0x0000000a0500720c */ /* 0x028fda0003f05270 */
[----:B------:R-:W-:Y:S05]  /*0560*/  @!P0 BRA `(.L_x_7) ;  /* 0x0000000000108947 */ /* 0x000fea0003800000 */
[----:B------:R-:W-:-:S04]  /*0570*/  IADD3 R15, PT, PT, R15, 0x1, RZ ;  /* 0x000000010f0f7810 */ /* 0x000fc80007ffe0ff */
[----:B------:R-:W-:-:S13]  /*0580*/  ISETP.NE.AND P0, PT, R15, UR4, PT ;  /* 0x000000040f007c0c */ /* 0x000fda000bf05270 */
[----:B------:R-:W-:Y:S05]  /*0590*/  @P0 BRA `(.L_x_8) ;  /* 0xfffffffc00e00947 */ /* 0x000fea000383ffff */
[----:B------:R-:W-:-:S07]  /*05a0*/  MOV R17, 0xffffffff ;  /* 0xffffffff00117802 */ /* 0x000fce0000000f00 */
.L_x_7:
[----:B------:R-:W0:Y:S08]  /*05b0*/  LDC.64 R10, c[0x0][0x3a0] ;  /* 0x0000e800ff0a7b82 */ /* 0x000e300000000a00 */
[----:B------:R-:W1:Y:S08]  /*05c0*/  LDC.64 R4, c[0x4][0x8] ;  /* 0x01000200ff047b82 */ /* 0x000e700000000a00 */
[----:B------:R-:W2:Y:S01]  /*05d0*/  LDC.64 R8, c[0x0][0x388] ;  /* 0x0000e200ff087b82 */ /* 0x000ea20000000a00 */
[----:B0-----:R-:W-:-:S05]  /*05e0*/  IMAD.WIDE.U32 R10, R13, 0x4, R10 ;  /* 0x000000040d0a7825 */ /* 0x001fca00078e000a */
[----:B------:R0:W-:Y:S02]  /*05f0*/  STG.E desc[UR6][R10.64], R17 ;  /* 0x000000110a007986 */ /* 0x0001e4000c101906 */
[----:B------:R-:W-:Y:S06]  /*0600*/  BAR.SYNC.DEFER_BLOCKING 0x0 ;  /* 0x0000000000007b1d */ /* 0x000fec0000010000 */
[----:B-1----:R-:W3:Y:S02]  /*0610*/  LDG.E R13, desc[UR6][R4.64] ;  /* 0x00000006040d7981 */ /* 0x002ee4000c1e1900 */
[----:B---3--:R-:W-:-:S02]  /*0620*/  VIADD R15, R13, 0xffffffff ;  /* 0xffffffff0d0f7836 */ /* 0x008fc40000000000 */
[----:B--2---:R-:W-:-:S04]  /*0630*/  IMAD.WIDE.U32 R12, R13, 0x4, R8 ;  /* 0x000000040d0c7825 */ /* 0x004fc800078e0008 */
[----:B------:R-:W-:Y:S02]  /*0640*/  IMAD.WIDE.U32 R14, R15, 0x4, R8 ;  /* 0x000000040f0e7825 */ /* 0x000fe400078e0008 */
[----:B------:R-:W0:Y:S04]  /*0650*/  LDG.E R12, desc[UR6][R12.64] ;  /* 0x000000060c0c7981 */ /* 0x000e28000c1e1900 */
[----:B------:R-:W0:Y:S01]  /*0660*/  LDG.E R15, desc[UR6][R14.64] ;  /* 0x000000060e0f7981 */ /* 0x000e22000c1e1900 */
[----:B------:R-:W-:Y:S01]  /*0670*/  IMAD.WIDE R6, R17, 0x4, R6 ;  /* 0x0000000411067825 */ /* 0x000fe200078e0206 */
[----:B------:R-:W-:Y:S01]  /*0680*/  ISETP.NE.AND P0, PT, R0, RZ, PT ;  /* 0x000000ff0000720c */ /* 0x000fe20003f05270 */
[----:B------:R-:W-:Y:S01]  /*0690*/  BSSY.RECONVERGENT B0, `(.L_x_9) ;  /* 0x0000006000007945 */ /* 0x000fe20003800200 */
[----:B0-----:R-:W-:-:S05]  /*06a0*/  IADD3 R11, PT, PT, R12, R15, RZ ;  /* 0x0000000f0c0b7210 */ /* 0x001fca0007ffe0ff */
[----:B------:R0:W-:Y:S06]  /*06b0*/  STG.E desc[UR6][R6.64], R11 ;  /* 0x0000000b06007986 */ /* 0x0001ec000c101906 */
[----:B------:R-:W-:Y:S05]  /*06c0*/  @P0 BRA `(.L_x_10) ;  /* 0x0000000000080947 */ /* 0x000fea0003800000 */
[----:B0-----:R-:W0:Y:S02]  /*06d0*/  LDC R7, c[0x0][0x390] ;  /* 0x0000e400ff077b82 */ /* 0x001e240000000800 */
[----:B0-----:R1:W-:Y:S02]  /*06e0*/  REDG.E.INC.STRONG.GPU desc[UR6][R4.64], R7 ;  /* 0x000000070400798e */ /* 0x0013e4000d92e106 */
.L_x_10:
[----:B------:R-:W-:Y:S05]  /*06f0*/  BSYNC.RECONVERGENT B0 ;  /* 0x0000000000007941 */ /* 0x000fea0003800200 */
.L_x_9:
[----:B------:R-:W-:Y:S06]  /*0700*/  BAR.SYNC.DEFER_BLOCKING 0x0 ;  /* 0x0000000000007b1d */ /* 0x000fec0000010000 */
[----:B-1----:R-:W0:Y:S02]  /*0710*/  LDG.E R5, desc[UR6][R4.64] ;  /* 0x0000000604057981 */ /* 0x002e24000c1e1900 */
[----:B0-----:R-:W-:-:S06]  /*0720*/  IMAD.WIDE.U32 R6, R5, 0x4, R8 ;  /* 0x0000000405067825 */ /* 0x001fcc00078e0008 */
[----:B------:R-:W2:Y:S02]  /*0730*/  LDG.E R6, desc[UR6][R6.64] ;  /* 0x0000000606067981 */ /* 0x000ea4000c1e1900 */
[----:B--2---:R-:W-:-:S13]  /*0740*/  ISETP.NE.AND P0, PT, R6, 0x7fffffff, PT ;  /* 0x7fffffff0600780c */ /* 0x004fda0003f05270 */
[----:B------:R-:W-:Y:S05]  /*0750*/  @!P0 BRA `(.L_x_11) ;  /* 0x0000000000148947 */ /* 0x000fea0003800000 */
[----:B------:R-:W-:-:S05]  /*0760*/  IADD3 R7, PT, PT, R5, -0x1, RZ ;  /* 0xffffffff05077810 */ /* 0x000fca0007ffe0ff */
[----:B------:R-:W-:-:S06]  /*0770*/  IMAD.WIDE.U32 R8, R7, 0x4, R8 ;  /* 0x0000000407087825 */ /* 0x000fcc00078e0008 */
[----:B------:R-:W2:Y:S02]  /*0780*/  LDG.E R8, desc[UR6][R8.64] ;  /* 0x0000000608087981 */ /* 0x000ea4000c1e1900 */
[----:B--2---:R-:W-:-:S13]  /*0790*/  ISETP.NE.AND P0, PT, R8, 0x7fffffff, PT ;  /* 0x7fffffff0800780c */ /* 0x004fda0003f05270 */
[----:B------:R-:W-:Y:S05]  /*07a0*/  @P0 BRA `(.L_x_12) ;  /* 0xfffffff800500947 */ /* 0x000fea000383ffff */
.L_x_11:
[----:B------:R-:W0:Y:S02]  /*07b0*/  LDC.64 R2, c[0x0][0x398] ;  /* 0x0000e600ff027b82 */ /* 0x000e240000000a00 */
[----:B0-----:R-:W-:Y:S01]  /*07c0*/  STG.E desc[UR6][R2.64], R5 ;  /* 0x0000000502007986 */ /* 0x001fe2000c101906 */
[----:B------:R-:W-:Y:S05]  /*07d0*/  EXIT ;  /* 0x000000000000794d */ /* 0x000fea0003800000 */
.L_x_13:
        /* <DEDUP_REMOVED lines=10> */
.L_x_15:


//--------------------- .nv.shared.reserved.0     --------------------------
	.section	.nv.shared.reserved.0,"aw",@nobits
	.weak		__nv_reservedSMEM_offset_0_alias
	.size		__nv_reservedSMEM_offset_0_alias, 0, 64
	.other		__nv_reservedSMEM_offset_0_alias,@"STO_CUDA_RESERVED_SHARED STV_DEFAULT"
__nv_reservedSMEM_offset_0_alias:
	.zero		0
	.zero		64


//--------------------- .nv.global                --------------------------
	.section	.nv.global,"aw",@nobits
	.align	4
.nv.global:
	.type		counter,@object
	.size		counter,(counter_2 - counter)
counter:
	.zero		4
	.type		counter_2,@object
	.size		counter_2,(.L_1 - counter_2)
counter_2:
	.zero		4
.L_1:


//--------------------- .nv.constant0._Z18searchSimilarIndexPjS_S_i --------------------------
	.section	.nv.constant0._Z18searchSimilarIndexPjS_S_i,"a",@progbits
	.sectionflags	@""
	.align	4
.nv.constant0._Z18searchSimilarIndexPjS_S_i:
	.zero		924


//--------------------- .nv.constant0._Z17findLeastFrequentPjS_ijS_S_ --------------------------
	.section	.nv.constant0._Z17findLeastFrequentPjS_ijS_S_,"a",@progbits
	.sectionflags	@""
	.align	4
.nv.constant0._Z17findLeastFrequentPjS_ijS_S_:
	.zero		936


//--------------------- SYMBOLS --------------------------

	.type		.nv.reservedSmem.offset0,@object
	.size		.nv.reservedSmem.offset0,0x4
